	.headerflags	@"EF_CUDA_TEXMODE_UNIFIED EF_CUDA_64BIT_ADDRESS EF_CUDA_ACCELERATORS EF_CUDA_SM90 EF_CUDA_VIRTUAL_SM(EF_CUDA_SM90)"
	.elftype	@"ET_EXEC"


//--------------------- .nv.info                  --------------------------
	.section	.nv.info,"",@"SHT_CUDA_INFO"
	.align	4


	//----- nvinfo : EIATTR_REGCOUNT
	.align		4
        /*0000*/ 	.byte	0x04, 0x2f
        /*0002*/ 	.short	(.L_3 - .L_2)
	.align		4
.L_2:
        /*0004*/ 	.word	index@(triton_poi_fused__native_batch_norm_legit_no_training_hardtanh_7)
        /*0008*/ 	.word	0x00000017


	//----- nvinfo : EIATTR_MIN_STACK_SIZE
	.align		4
.L_3:
        /*000c*/ 	.byte	0x04, 0x12
        /*000e*/ 	.short	(.L_5 - .L_4)
	.align		4
.L_4:
        /*0010*/ 	.word	index@(triton_poi_fused__native_batch_norm_legit_no_training_hardtanh_7)
        /*0014*/ 	.word	0x00000000


	//----- nvinfo : EIATTR_FRAME_SIZE
	.align		4
.L_5:
        /*0018*/ 	.byte	0x04, 0x11
        /*001a*/ 	.short	(.L_7 - .L_6)
	.align		4
.L_6:
        /*001c*/ 	.word	index@(triton_poi_fused__native_batch_norm_legit_no_training_hardtanh_7)
        /*0020*/ 	.word	0x00000000


	//----- nvinfo : EIATTR_MIN_STACK_SIZE
	.align		4
.L_7:
        /*0024*/ 	.byte	0x04, 0x12
        /*0026*/ 	.short	(.L_9 - .L_8)
	.align		4
.L_8:
        /*0028*/ 	.word	index@(triton_poi_fused__native_batch_norm_legit_no_training_hardtanh_7)
        /*002c*/ 	.word	0x00000000
.L_9:


//--------------------- .nv.info.triton_poi_fused__native_batch_norm_legit_no_training_hardtanh_7 --------------------------
	.section	.nv.info.triton_poi_fused__native_batch_norm_legit_no_training_hardtanh_7,"",@"SHT_CUDA_INFO"
	.sectionflags	@""
	.align	4


	//----- nvinfo : EIATTR_CUDA_API_VERSION
	.align		4
        /*0000*/ 	.byte	0x04, 0x37
        /*0002*/ 	.short	(.L_11 - .L_10)
.L_10:
        /*0004*/ 	.word	0x0000007c


	//----- nvinfo : EIATTR_KPARAM_INFO
	.align		4
.L_11:
        /*0008*/ 	.byte	0x04, 0x17
        /*000a*/ 	.short	(.L_13 - .L_12)
.L_12:
        /*000c*/ 	.word	0x00000000
        /*0010*/ 	.short	0x0006
        /*0012*/ 	.short	0x0030
        /*0014*/ 	.byte	0x00, 0xf0, 0x11, 0x00


	//----- nvinfo : EIATTR_KPARAM_INFO
	.align		4
.L_13:
        /*0018*/ 	.byte	0x04, 0x17
        /*001a*/ 	.short	(.L_15 - .L_14)
.L_14:
        /*001c*/ 	.word	0x00000000
        /*0020*/ 	.short	0x0005
        /*0022*/ 	.short	0x0028
        /*0024*/ 	.byte	0x00, 0xf4, 0x21, 0x00


	//----- nvinfo : EIATTR_KPARAM_INFO
	.align		4
.L_15:
        /*0028*/ 	.byte	0x04, 0x17
        /*002a*/ 	.short	(.L_17 - .L_16)
.L_16:
        /*002c*/ 	.word	0x00000000
        /*0030*/ 	.short	0x0004
        /*0032*/ 	.short	0x0020
        /*0034*/ 	.byte	0x00, 0xf4, 0x21, 0x00


	//----- nvinfo : EIATTR_KPARAM_INFO
	.align		4
.L_17:
        /*0038*/ 	.byte	0x04, 0x17
        /*003a*/ 	.short	(.L_19 - .L_18)
.L_18:
        /*003c*/ 	.word	0x00000000
        /*0040*/ 	.short	0x0003
        /*0042*/ 	.short	0x0018
        /*0044*/ 	.byte	0x00, 0xf4, 0x21, 0x00


	//----- nvinfo : EIATTR_KPARAM_INFO
	.align		4
.L_19:
        /*0048*/ 	.byte	0x04, 0x17
        /*004a*/ 	.short	(.L_21 - .L_20)
.L_20:
        /*004c*/ 	.word	0x00000000
        /*0050*/ 	.short	0x0002
        /*0052*/ 	.short	0x0010
        /*0054*/ 	.byte	0x00, 0xf4, 0x21, 0x00


	//----- nvinfo : EIATTR_KPARAM_INFO
	.align		4
.L_21:
        /*0058*/ 	.byte	0x04, 0x17
        /*005a*/ 	.short	(.L_23 - .L_22)
.L_22:
        /*005c*/ 	.word	0x00000000
        /*0060*/ 	.short	0x0001
        /*0062*/ 	.short	0x0008
        /*0064*/ 	.byte	0x00, 0xf4, 0x21, 0x00


	//----- nvinfo : EIATTR_KPARAM_INFO
	.align		4
.L_23:
        /*0068*/ 	.byte	0x04, 0x17
        /*006a*/ 	.short	(.L_25 - .L_24)
.L_24:
        /*006c*/ 	.word	0x00000000
        /*0070*/ 	.short	0x0000
        /*0072*/ 	.short	0x0000
        /*0074*/ 	.byte	0x00, 0xf4, 0x21, 0x00


	//----- nvinfo : EIATTR_SPARSE_MMA_MASK
	.align		4
.L_25:
        /*0078*/ 	.byte	0x03, 0x50
        /*007a*/ 	.short	0x0000


	//----- nvinfo : EIATTR_MAXREG_COUNT
	.align		4
        /*007c*/ 	.byte	0x03, 0x1b
        /*007e*/ 	.short	0x00ff


	//----- nvinfo : EIATTR_EXIT_INSTR_OFFSETS
	.align		4
        /*0080*/ 	.byte	0x04, 0x1c
        /*0082*/ 	.short	(.L_27 - .L_26)


	//   ....[0]....
.L_26:
        /*0084*/ 	.word	0x00000470


	//   ....[1]....
        /*0088*/ 	.word	0x00000490


	//----- nvinfo : EIATTR_REQNTID
	.align		4
.L_27:
        /*008c*/ 	.byte	0x04, 0x10
        /*008e*/ 	.short	(.L_29 - .L_28)
.L_28:
        /*0090*/ 	.word	0x00000100
        /*0094*/ 	.word	0x00000001
        /*0098*/ 	.word	0x00000001


	//----- nvinfo : EIATTR_CBANK_PARAM_SIZE
	.align		4
.L_29:
        /*009c*/ 	.byte	0x03, 0x19
        /*009e*/ 	.short	0x0034


	//----- nvinfo : EIATTR_PARAM_CBANK
	.align		4
        /*00a0*/ 	.byte	0x04, 0x0a
        /*00a2*/ 	.short	(.L_31 - .L_30)
	.align		4
.L_30:
        /*00a4*/ 	.word	index@(.nv.constant0.triton_poi_fused__native_batch_norm_legit_no_training_hardtanh_7)
        /*00a8*/ 	.short	0x0210
        /*00aa*/ 	.short	0x0034


	//----- nvinfo : EIATTR_SW_WAR
	.align		4
.L_31:
        /*00ac*/ 	.byte	0x04, 0x36
        /*00ae*/ 	.short	(.L_33 - .L_32)
.L_32:
        /*00b0*/ 	.word	0x00000008
.L_33:


//--------------------- .nv.callgraph             --------------------------
	.section	.nv.callgraph,"",@"SHT_CUDA_CALLGRAPH"
	.align	4
	.sectionentsize	8
	.align		4
        /*0000*/ 	.word	0x00000000
	.align		4
        /*0004*/ 	.word	0xffffffff
	.align		4
        /*0008*/ 	.word	0x00000000
	.align		4
        /*000c*/ 	.word	0xfffffffe
	.align		4
        /*0010*/ 	.word	0x00000000
	.align		4
        /*0014*/ 	.word	0xfffffffd
	.align		4
        /*0018*/ 	.word	0x00000000
	.align		4
        /*001c*/ 	.word	0xfffffffc


//--------------------- .nv.constant4             --------------------------
	.section	.nv.constant4,"a",@progbits
	.align	8
	.align		8
.nv.constant4:
        /*0000*/ 	.dword	_$_str
	.align		8
        /*0008*/ 	.dword	_$_str_$_2


//--------------------- .text.triton_poi_fused__native_batch_norm_legit_no_training_hardtanh_7 --------------------------
	.section	.text.triton_poi_fused__native_batch_norm_legit_no_training_hardtanh_7,"ax",@progbits
	.align	128
        .global         triton_poi_fused__native_batch_norm_legit_no_training_hardtanh_7
        .type           triton_poi_fused__native_batch_norm_legit_no_training_hardtanh_7,@function
        .size           triton_poi_fused__native_batch_norm_legit_no_training_hardtanh_7,(.L_x_1 - triton_poi_fused__native_batch_norm_legit_no_training_hardtanh_7)
        .other          triton_poi_fused__native_batch_norm_legit_no_training_hardtanh_7,@"STO_CUDA_ENTRY STV_DEFAULT"
triton_poi_fused__native_batch_norm_legit_no_training_hardtanh_7:
.text.triton_poi_fused__native_batch_norm_legit_no_training_hardtanh_7:
[----:B------:R-:W0:Y:S01]  /*0000*/  LDC R1, c[0x0][0x28] ;  /* 0x00000a00ff017b82 */ /* 0x000e220000000800 */
[----:B------:R-:W1:Y:S07]  /*0010*/  S2R R0, SR_TID.X ;  /* 0x0000000000007919 */ /* 0x000e6e0000002100 */
[----:B------:R-:W2:Y:S01]  /*0020*/  LDC.64 R8, c[0x0][0x220] ;  /* 0x00008800ff087b82 */ /* 0x000ea20000000a00 */
[----:B------:R-:W-:Y:S01]  /*0030*/  ULDC.64 UR4, c[0x0][0x208] ;  /* 0x0000820000047ab9 */ /* 0x000fe20000000a00 */
[----:B------:R-:W3:Y:S06]  /*0040*/  S2R R3, SR_CTAID.X ;  /* 0x0000000000037919 */ /* 0x000eec0000002500 */
[----:B------:R-:W4:Y:S08]  /*0050*/  LDC.64 R14, c[0x0][0x218] ;  /* 0x00008600ff0e7b82 */ /* 0x000f300000000a00 */
[----:B------:R-:W5:Y:S08]  /*0060*/  LDC.64 R12, c[0x0][0x210] ;  /* 0x00008400ff0c7b82 */ /* 0x000f700000000a00 */
[----:B------:R-:W5:Y:S01]  /*0070*/  LDC.64 R16, c[0x0][0x228] ;  /* 0x00008a00ff107b82 */ /* 0x000f620000000a00 */
[----:B-1----:R-:W-:-:S07]  /*0080*/  IMAD.SHL.U32 R0, R0, 0x2, RZ ;  /* 0x0000000200007824 */ /* 0x002fce00078e00ff */
[----:B------:R-:W1:Y:S01]  /*0090*/  LDC.64 R18, c[0x0][0x230] ;  /* 0x00008c00ff127b82 */ /* 0x000e620000000a00 */
[----:B------:R-:W-:-:S04]  /*00a0*/  LOP3.LUT R0, R0, 0x1fe, RZ, 0xc0, !PT ;  /* 0x000001fe00007812 */ /* 0x000fc800078ec0ff */
[----:B---3--:R-:W-:-:S04]  /*00b0*/  LEA R0, R3, R0, 0x9 ;  /* 0x0000000003007211 */ /* 0x008fc800078e48ff */
[C---:B------:R-:W-:Y:S01]  /*00c0*/  ISETP.GE.AND P0, PT, R0.reuse, 0x1fa40, PT ;  /* 0x0001fa400000780c */ /* 0x040fe20003f06270 */
[----:B------:R-:W-:-:S05]  /*00d0*/  IMAD.HI R2, R0, 0x38e38e39, RZ ;  /* 0x38e38e3900027827 */ /* 0x000fca00078e02ff */
[----:B------:R-:W-:-:S04]  /*00e0*/  SHF.R.U32.HI R3, RZ, 0x1f, R2 ;  /* 0x0000001fff037819 */ /* 0x000fc80000011602 */
[----:B------:R-:W-:-:S05]  /*00f0*/  LEA.HI.SX32 R3, R2, R3, 0x1b ;  /* 0x0000000302037211 */ /* 0x000fca00078fdaff */
[----:B------:R-:W-:Y:S01]  /*0100*/  IMAD R11, R3, -0x90, R0 ;  /* 0xffffff70030b7824 */ /* 0x000fe200078e0200 */
[----:B------:R-:W-:-:S03]  /*0110*/  CS2R R2, SRZ ;  /* 0x0000000000027805 */ /* 0x000fc6000001ff00 */
[----:B--2---:R-:W-:-:S05]  /*0120*/  IMAD.WIDE R8, R11, 0x4, R8 ;  /* 0x000000040b087825 */ /* 0x004fca00078e0208 */
[----:B------:R2:W3:Y:S01]  /*0130*/  @!P0 LDG.E.EL.64 R2, desc[UR4][R8.64] ;  /* 0x0000000408028981 */ /* 0x0004e2000c2e1b00 */
[----:B------:R-:W-:Y:S02]  /*0140*/  CS2R R4, SRZ ;  /* 0x0000000000047805 */ /* 0x000fe4000001ff00 */
[----:B------:R-:W-:Y:S01]  /*0150*/  CS2R R6, SRZ ;  /* 0x0000000000067805 */ /* 0x000fe2000001ff00 */
[----:B----4-:R-:W-:-:S04]  /*0160*/  IMAD.WIDE R14, R11, 0x4, R14 ;  /* 0x000000040b0e7825 */ /* 0x010fc800078e020e */
[----:B-----5:R-:W-:Y:S01]  /*0170*/  IMAD.WIDE R12, R0, 0x4, R12 ;  /* 0x00000004000c7825 */ /* 0x020fe200078e020c */
[----:B------:R-:W4:Y:S01]  /*0180*/  @!P0 LDG.E.EL.64 R4, desc[UR4][R14.64] ;  /* 0x000000040e048981 */ /* 0x000f22000c2e1b00 */
[----:B--2---:R-:W-:Y:S02]  /*0190*/  CS2R R8, SRZ ;  /* 0x0000000000087805 */ /* 0x004fe4000001ff00 */
[C---:B0-----:R-:W-:Y:S01]  /*01a0*/  IMAD.WIDE R16, R11.reuse, 0x4, R16 ;  /* 0x000000040b107825 */ /* 0x041fe200078e0210 */
[----:B------:R0:W4:Y:S03]  /*01b0*/  @!P0 LDG.E.64 R6, desc[UR4][R12.64] ;  /* 0x000000040c068981 */ /* 0x000126000c1e1b00 */
[----:B-1----:R-:W-:Y:S01]  /*01c0*/  IMAD.WIDE R18, R11, 0x4, R18 ;  /* 0x000000040b127825 */ /* 0x002fe200078e0212 */
[----:B------:R-:W-:-:S04]  /*01d0*/  CS2R R10, SRZ ;  /* 0x00000000000a7805 */ /* 0x000fc8000001ff00 */
[----:B------:R-:W2:Y:S04]  /*01e0*/  @!P0 LDG.E.EL.64 R8, desc[UR4][R18.64] ;  /* 0x0000000412088981 */ /* 0x000ea8000c2e1b00 */
[----:B------:R-:W2:Y:S01]  /*01f0*/  @!P0 LDG.E.EL.64 R10, desc[UR4][R16.64] ;  /* 0x00000004100a8981 */ /* 0x000ea2000c2e1b00 */
[----:B0-----:R-:W-:Y:S02]  /*0200*/  IMAD.MOV.U32 R13, RZ, RZ, 0x3e800000 ;  /* 0x3e800000ff0d7424 */ /* 0x001fe400078e00ff */
[----:B---3--:R-:W-:Y:S01]  /*0210*/  FADD R2, R2, 9.9999997473787516356e-06 ;  /* 0x3727c5ac02027421 */ /* 0x008fe20000000000 */
[----:B------:R-:W-:-:S03]  /*0220*/  FADD R3, R3, 9.9999997473787516356e-06 ;  /* 0x3727c5ac03037421 */ /* 0x000fc60000000000 */
[----:B------:R-:W0:Y:S08]  /*0230*/  MUFU.SQRT R20, R2 ;  /* 0x0000000200147308 */ /* 0x000e300000002000 */
[----:B------:R-:W1:Y:S01]  /*0240*/  MUFU.SQRT R14, R3 ;  /* 0x00000003000e7308 */ /* 0x000e620000002000 */
[C---:B0-----:R-:W-:Y:S02]  /*0250*/  FSETP.GT.AND P1, PT, R20.reuse, 8.50705917302346158658e+37, PT ;  /* 0x7e8000001400780b */ /* 0x041fe40003f24000 */
[----:B------:R-:W-:-:S02]  /*0260*/  FSETP.GEU.AND P3, PT, R20, 1.175494350822287508e-38, PT ;  /* 0x008000001400780b */ /* 0x000fc40003f6e000 */
[C---:B-1----:R-:W-:Y:S02]  /*0270*/  FSETP.GT.AND P2, PT, R14.reuse, 8.50705917302346158658e+37, PT ;  /* 0x7e8000000e00780b */ /* 0x042fe40003f44000 */
[----:B------:R-:W-:-:S07]  /*0280*/  FSETP.GEU.AND P4, PT, R14, 1.175494350822287508e-38, PT ;  /* 0x008000000e00780b */ /* 0x000fce0003f8e000 */
[----:B------:R-:W-:-:S04]  /*0290*/  @P1 FMUL R20, R20, 0.25 ;  /* 0x3e80000014141820 */ /* 0x000fc80000400000 */
[----:B------:R-:W-:Y:S01]  /*02a0*/  @!P3 FMUL R20, R20, 16777216 ;  /* 0x4b8000001414b820 */ /* 0x000fe20000400000 */
[----:B------:R-:W-:-:S04]  /*02b0*/  @P2 FMUL R14, R14, 0.25 ;  /* 0x3e8000000e0e2820 */ /* 0x000fc80000400000 */
[----:B------:R-:W-:Y:S01]  /*02c0*/  @!P4 FMUL R14, R14, 16777216 ;  /* 0x4b8000000e0ec820 */ /* 0x000fe20000400000 */
[----:B------:R-:W0:Y:S01]  /*02d0*/  MUFU.RCP R20, R20 ;  /* 0x0000001400147308 */ /* 0x000e220000001000 */
[----:B------:R-:W-:-:S07]  /*02e0*/  FSEL R3, R13, 1, P1 ;  /* 0x3f8000000d037808 */ /* 0x000fce0000800000 */
[----:B------:R-:W1:Y:S01]  /*02f0*/  MUFU.RCP R14, R14 ;  /* 0x0000000e000e7308 */ /* 0x000e620000001000 */
[----:B------:R-:W-:Y:S01]  /*0300*/  FSEL R13, R13, 1, P2 ;  /* 0x3f8000000d0d7808 */ /* 0x000fe20001000000 */
[----:B------:R-:W-:Y:S01]  /*0310*/  @!P3 FMUL R3, R3, 16777216 ;  /* 0x4b8000000303b820 */ /* 0x000fe20000400000 */
[----:B----4-:R-:W-:-:S03]  /*0320*/  FADD R4, -R4, R6 ;  /* 0x0000000604047221 */ /* 0x010fc60000000100 */
[----:B------:R-:W-:Y:S01]  /*0330*/  @!P4 FMUL R13, R13, 16777216 ;  /* 0x4b8000000d0dc820 */ /* 0x000fe20000400000 */
[----:B0-----:R-:W-:Y:S01]  /*0340*/  FMUL R3, R20, R3 ;  /* 0x0000000314037220 */ /* 0x001fe20000400000 */
[----:B------:R-:W-:-:S03]  /*0350*/  FADD R5, -R5, R7 ;  /* 0x0000000705057221 */ /* 0x000fc60000000100 */
[----:B------:R-:W-:Y:S01]  /*0360*/  FMUL R7, R4, R3 ;  /* 0x0000000304077220 */ /* 0x000fe20000400000 */
[----:B-1----:R-:W-:-:S03]  /*0370*/  FMUL R2, R14, R13 ;  /* 0x0000000d0e027220 */ /* 0x002fc60000400000 */
[----:B--2---:R-:W-:Y:S01]  /*0380*/  FFMA R7, R7, R10, R8 ;  /* 0x0000000a07077223 */ /* 0x004fe20000000008 */
[----:B------:R-:W-:Y:S02]  /*0390*/  FMUL R4, R5, R2 ;  /* 0x0000000205047220 */ /* 0x000fe40000400000 */
[----:B------:R-:W0:Y:S02]  /*03a0*/  LDC.64 R2, c[0x0][0x238] ;  /* 0x00008e00ff027b82 */ /* 0x000e240000000a00 */
[----:B------:R-:W-:Y:S01]  /*03b0*/  FFMA R4, R4, R11, R9 ;  /* 0x0000000b04047223 */ /* 0x000fe20000000009 */
[----:B------:R-:W-:-:S04]  /*03c0*/  FSETP.GTU.AND P1, PT, R7, RZ, PT ;  /* 0x000000ff0700720b */ /* 0x000fc80003f2c000 */
[C---:B------:R-:W-:Y:S02]  /*03d0*/  FSETP.GTU.AND P2, PT, R4.reuse, RZ, PT ;  /* 0x000000ff0400720b */ /* 0x040fe40003f4c000 */
[----:B------:R-:W-:Y:S02]  /*03e0*/  FSEL R6, R7, RZ, P1 ;  /* 0x000000ff07067208 */ /* 0x000fe40000800000 */
[----:B------:R-:W-:Y:S02]  /*03f0*/  FSEL R7, R4, RZ, P2 ;  /* 0x000000ff04077208 */ /* 0x000fe40001000000 */
[C---:B------:R-:W-:Y:S02]  /*0400*/  FSETP.GEU.AND P3, PT, R6.reuse, 6, PT ;  /* 0x40c000000600780b */ /* 0x040fe40003f6e000 */
[----:B------:R-:W-:Y:S02]  /*0410*/  FSETP.GEU.AND P4, PT, R7, 6, PT ;  /* 0x40c000000700780b */ /* 0x000fe40003f8e000 */
[----:B------:R-:W-:-:S02]  /*0420*/  FSETP.NAN.AND P1, PT, R6, R6, PT ;  /* 0x000000060600720b */ /* 0x000fc40003f28000 */
[----:B------:R-:W-:Y:S01]  /*0430*/  FSETP.NAN.AND P2, PT, R7, R7, PT ;  /* 0x000000070700720b */ /* 0x000fe20003f48000 */
[----:B0-----:R-:W-:-:S06]  /*0440*/  IMAD.WIDE R2, R0, 0x4, R2 ;  /* 0x0000000400027825 */ /* 0x001fcc00078e0202 */
[----:B------:R-:W-:Y:S02]  /*0450*/  @P3 SEL R6, R6, 0x40c00000, P1 ;  /* 0x40c0000006063807 */ /* 0x000fe40000800000 */
[----:B------:R-:W-:Y:S01]  /*0460*/  @P4 SEL R7, R7, 0x40c00000, P2 ;  /* 0x40c0000007074807 */ /* 0x000fe20001000000 */
[----:B------:R-:W-:Y:S06]  /*0470*/  @P0 EXIT ;  /* 0x000000000000094d */ /* 0x000fec0003800000 */
[----:B------:R-:W-:Y:S01]  /*0480*/  STG.E.64 desc[UR4][R2.64], R6 ;  /* 0x0000000602007986 */ /* 0x000fe2000c101b04 */
[----:B------:R-:W-:Y:S05]  /*0490*/  EXIT ;  /* 0x000000000000794d */ /* 0x000fea0003800000 */
.L_x_0:
[----:B------:R-:W-:-:S00]  /*04a0*/  BRA `(.L_x_0) ;  /* 0xfffffffc00fc7947 */ /* 0x000fc0000383ffff */
[----:B------:R-:W-:-:S00]  /*04b0*/  NOP ;  /* 0x0000000000007918 */ /* 0x000fc00000000000 */
        /* <DEDUP_REMOVED lines=12> */
.L_x_1:


//--------------------- .nv.global.init           --------------------------
	.section	.nv.global.init,"aw",@progbits
.nv.global.init:
	.type		_$_str,@object
	.size		_$_str,(_$_str_$_2 - _$_str)
_$_str:
        /*0000*/ 	.byte	0x5f, 0x5f, 0x43, 0x55, 0x44, 0x41, 0x5f, 0x46, 0x54, 0x5a, 0x00
	.type		_$_str_$_2,@object
	.size		_$_str_$_2,(.L_1 - _$_str_$_2)
_$_str_$_2:
        /*000b*/ 	.byte	0x5f, 0x5f, 0x43, 0x55, 0x44, 0x41, 0x5f, 0x50, 0x52, 0x45, 0x43, 0x5f, 0x53, 0x51, 0x52, 0x54
        /*001b*/ 	.byte	0x00
.L_1:


//--------------------- .nv.constant0.triton_poi_fused__native_batch_norm_legit_no_training_hardtanh_7 --------------------------
	.section	.nv.constant0.triton_poi_fused__native_batch_norm_legit_no_training_hardtanh_7,"a",@progbits
	.sectionflags	@""
	.align	4
.nv.constant0.triton_poi_fused__native_batch_norm_legit_no_training_hardtanh_7:
	.zero		580
